//
// Generated by NVIDIA NVVM Compiler
//
// Compiler Build ID: CL-36424714
// Cuda compilation tools, release 13.0, V13.0.88
// Based on NVVM 20.0.0
//

.version 9.0
.target sm_100
.address_size 64

	// .globl	_Z11blur_kernelPhS_iii

.visible .entry _Z11blur_kernelPhS_iii(
	.param .u64 .ptr .align 1 _Z11blur_kernelPhS_iii_param_0,
	.param .u64 .ptr .align 1 _Z11blur_kernelPhS_iii_param_1,
	.param .u32 _Z11blur_kernelPhS_iii_param_2,
	.param .u32 _Z11blur_kernelPhS_iii_param_3,
	.param .u32 _Z11blur_kernelPhS_iii_param_4
)
{
	.reg .pred 	%p<91>;
	.reg .b16 	%rs<5>;
	.reg .b32 	%r<216>;
	.reg .b64 	%rd<15>;

	ld.param.u64 	%rd6, [_Z11blur_kernelPhS_iii_param_0];
	ld.param.u64 	%rd5, [_Z11blur_kernelPhS_iii_param_1];
	ld.param.u32 	%r111, [_Z11blur_kernelPhS_iii_param_2];
	ld.param.u32 	%r114, [_Z11blur_kernelPhS_iii_param_3];
	ld.param.u32 	%r113, [_Z11blur_kernelPhS_iii_param_4];
	cvta.to.global.u64 	%rd1, %rd6;
	mov.u32 	%r115, %ctaid.x;
	mov.u32 	%r116, %ntid.x;
	mov.u32 	%r117, %tid.x;
	mad.lo.s32 	%r1, %r115, %r116, %r117;
	mov.u32 	%r118, %ctaid.y;
	mov.u32 	%r119, %ntid.y;
	mov.u32 	%r120, %tid.y;
	mad.lo.s32 	%r121, %r118, %r119, %r120;
	setp.ge.s32 	%p2, %r1, %r111;
	setp.ge.s32 	%p3, %r121, %r114;
	or.pred  	%p4, %p2, %p3;
	@%p4 bra 	$L__BB0_47;
	shr.u32 	%r122, %r113, 31;
	add.s32 	%r123, %r113, %r122;
	shr.s32 	%r3, %r123, 1;
	neg.s32 	%r4, %r3;
	setp.lt.s32 	%p5, %r113, -1;
	@%p5 bra 	$L__BB0_46;
	abs.s32 	%r5, %r3;
	add.s32 	%r6, %r3, %r5;
	add.s32 	%r125, %r6, 1;
	and.b32  	%r7, %r125, 7;
	add.s32 	%r8, %r7, -1;
	and.b32  	%r9, %r125, 3;
	and.b32  	%r10, %r6, 1;
	sub.s32 	%r11, 3, %r3;
	and.b32  	%r126, %r125, -8;
	neg.s32 	%r12, %r126;
	sub.s32 	%r13, %r1, %r3;
	mov.b32 	%r215, 0;
	mov.u32 	%r162, %r4;
	mov.u32 	%r214, %r215;
$L__BB0_3:
	mov.u32 	%r14, %r162;
	setp.lt.u32 	%p6, %r6, 7;
	add.s32 	%r128, %r14, %r121;
	setp.gt.s32 	%p7, %r128, -1;
	setp.lt.s32 	%p8, %r128, %r114;
	and.pred  	%p1, %p7, %p8;
	mul.lo.s32 	%r17, %r128, %r111;
	mov.u32 	%r202, %r4;
	@%p6 bra 	$L__BB0_23;
	add.s32 	%r165, %r13, %r17;
	mov.u32 	%r166, %r13;
	mov.u32 	%r167, %r12;
	mov.u32 	%r168, %r11;
$L__BB0_5:
	.pragma "nounroll";
	setp.gt.s32 	%p9, %r166, -1;
	setp.lt.s32 	%p10, %r166, %r111;
	and.pred  	%p11, %p9, %p10;
	and.pred  	%p12, %p11, %p1;
	cvt.s64.s32 	%rd7, %r165;
	add.s64 	%rd2, %rd1, %rd7;
	not.pred 	%p13, %p12;
	@%p13 bra 	$L__BB0_7;
	ld.global.u8 	%r129, [%rd2];
	add.s32 	%r214, %r214, %r129;
	add.s32 	%r215, %r215, 1;
$L__BB0_7:
	add.s32 	%r130, %r166, 1;
	setp.gt.s32 	%p14, %r130, -1;
	setp.lt.s32 	%p15, %r130, %r111;
	and.pred  	%p16, %p14, %p15;
	and.pred  	%p17, %p16, %p1;
	not.pred 	%p18, %p17;
	@%p18 bra 	$L__BB0_9;
	ld.global.u8 	%r131, [%rd2+1];
	add.s32 	%r214, %r214, %r131;
	add.s32 	%r215, %r215, 1;
$L__BB0_9:
	add.s32 	%r132, %r166, 2;
	setp.gt.s32 	%p19, %r132, -1;
	setp.lt.s32 	%p20, %r132, %r111;
	and.pred  	%p21, %p19, %p20;
	and.pred  	%p22, %p21, %p1;
	not.pred 	%p23, %p22;
	@%p23 bra 	$L__BB0_11;
	ld.global.u8 	%r133, [%rd2+2];
	add.s32 	%r214, %r214, %r133;
	add.s32 	%r215, %r215, 1;
$L__BB0_11:
	add.s32 	%r134, %r166, 3;
	setp.gt.s32 	%p24, %r134, -1;
	setp.lt.s32 	%p25, %r134, %r111;
	and.pred  	%p26, %p24, %p25;
	and.pred  	%p27, %p26, %p1;
	not.pred 	%p28, %p27;
	@%p28 bra 	$L__BB0_13;
	ld.global.u8 	%r135, [%rd2+3];
	add.s32 	%r214, %r214, %r135;
	add.s32 	%r215, %r215, 1;
$L__BB0_13:
	add.s32 	%r136, %r166, 4;
	setp.gt.s32 	%p29, %r136, -1;
	setp.lt.s32 	%p30, %r136, %r111;
	and.pred  	%p31, %p29, %p30;
	and.pred  	%p32, %p31, %p1;
	not.pred 	%p33, %p32;
	@%p33 bra 	$L__BB0_15;
	ld.global.u8 	%r137, [%rd2+4];
	add.s32 	%r214, %r214, %r137;
	add.s32 	%r215, %r215, 1;
$L__BB0_15:
	add.s32 	%r138, %r166, 5;
	setp.gt.s32 	%p34, %r138, -1;
	setp.lt.s32 	%p35, %r138, %r111;
	and.pred  	%p36, %p34, %p35;
	and.pred  	%p37, %p36, %p1;
	not.pred 	%p38, %p37;
	@%p38 bra 	$L__BB0_17;
	ld.global.u8 	%r139, [%rd2+5];
	add.s32 	%r214, %r214, %r139;
	add.s32 	%r215, %r215, 1;
$L__BB0_17:
	add.s32 	%r140, %r166, 6;
	setp.gt.s32 	%p39, %r140, -1;
	setp.lt.s32 	%p40, %r140, %r111;
	and.pred  	%p41, %p39, %p40;
	and.pred  	%p42, %p41, %p1;
	not.pred 	%p43, %p42;
	@%p43 bra 	$L__BB0_19;
	ld.global.u8 	%r141, [%rd2+6];
	add.s32 	%r214, %r214, %r141;
	add.s32 	%r215, %r215, 1;
$L__BB0_19:
	add.s32 	%r142, %r166, 7;
	setp.gt.s32 	%p44, %r142, -1;
	setp.lt.s32 	%p45, %r142, %r111;
	and.pred  	%p46, %p44, %p45;
	and.pred  	%p47, %p46, %p1;
	not.pred 	%p48, %p47;
	@%p48 bra 	$L__BB0_21;
	ld.global.u8 	%r143, [%rd2+7];
	add.s32 	%r214, %r214, %r143;
	add.s32 	%r215, %r215, 1;
$L__BB0_21:
	add.s32 	%r168, %r168, 8;
	add.s32 	%r167, %r167, 8;
	add.s32 	%r166, %r166, 8;
	add.s32 	%r165, %r165, 8;
	setp.ne.s32 	%p49, %r167, 0;
	@%p49 bra 	$L__BB0_5;
	add.s32 	%r202, %r168, -3;
$L__BB0_23:
	setp.eq.s32 	%p50, %r7, 0;
	@%p50 bra 	$L__BB0_44;
	setp.lt.u32 	%p51, %r8, 3;
	@%p51 bra 	$L__BB0_34;
	add.s32 	%r67, %r202, %r1;
	setp.gt.s32 	%p52, %r67, -1;
	setp.lt.s32 	%p53, %r67, %r111;
	and.pred  	%p54, %p52, %p53;
	and.pred  	%p55, %p54, %p1;
	add.s32 	%r145, %r67, %r17;
	cvt.s64.s32 	%rd8, %r145;
	add.s64 	%rd3, %rd1, %rd8;
	not.pred 	%p56, %p55;
	@%p56 bra 	$L__BB0_27;
	ld.global.u8 	%r146, [%rd3];
	add.s32 	%r214, %r214, %r146;
	add.s32 	%r215, %r215, 1;
$L__BB0_27:
	add.s32 	%r147, %r67, 1;
	setp.gt.s32 	%p57, %r147, -1;
	setp.lt.s32 	%p58, %r147, %r111;
	and.pred  	%p59, %p57, %p58;
	and.pred  	%p60, %p59, %p1;
	not.pred 	%p61, %p60;
	@%p61 bra 	$L__BB0_29;
	ld.global.u8 	%r148, [%rd3+1];
	add.s32 	%r214, %r214, %r148;
	add.s32 	%r215, %r215, 1;
$L__BB0_29:
	add.s32 	%r149, %r67, 2;
	setp.gt.s32 	%p62, %r149, -1;
	setp.lt.s32 	%p63, %r149, %r111;
	and.pred  	%p64, %p62, %p63;
	and.pred  	%p65, %p64, %p1;
	not.pred 	%p66, %p65;
	@%p66 bra 	$L__BB0_31;
	ld.global.u8 	%r150, [%rd3+2];
	add.s32 	%r214, %r214, %r150;
	add.s32 	%r215, %r215, 1;
$L__BB0_31:
	add.s32 	%r151, %r67, 3;
	setp.gt.s32 	%p67, %r151, -1;
	setp.lt.s32 	%p68, %r151, %r111;
	and.pred  	%p69, %p67, %p68;
	and.pred  	%p70, %p69, %p1;
	not.pred 	%p71, %p70;
	@%p71 bra 	$L__BB0_33;
	ld.global.u8 	%r152, [%rd3+3];
	add.s32 	%r214, %r214, %r152;
	add.s32 	%r215, %r215, 1;
$L__BB0_33:
	add.s32 	%r202, %r202, 4;
$L__BB0_34:
	setp.eq.s32 	%p72, %r9, 0;
	@%p72 bra 	$L__BB0_44;
	setp.eq.s32 	%p73, %r9, 1;
	@%p73 bra 	$L__BB0_41;
	add.s32 	%r90, %r202, %r1;
	setp.gt.s32 	%p74, %r90, -1;
	setp.lt.s32 	%p75, %r90, %r111;
	and.pred  	%p76, %p74, %p75;
	and.pred  	%p77, %p76, %p1;
	add.s32 	%r154, %r90, %r17;
	cvt.s64.s32 	%rd9, %r154;
	add.s64 	%rd4, %rd1, %rd9;
	not.pred 	%p78, %p77;
	@%p78 bra 	$L__BB0_38;
	ld.global.u8 	%r155, [%rd4];
	add.s32 	%r214, %r214, %r155;
	add.s32 	%r215, %r215, 1;
$L__BB0_38:
	add.s32 	%r156, %r90, 1;
	setp.gt.s32 	%p79, %r156, -1;
	setp.lt.s32 	%p80, %r156, %r111;
	and.pred  	%p81, %p79, %p80;
	and.pred  	%p82, %p81, %p1;
	not.pred 	%p83, %p82;
	@%p83 bra 	$L__BB0_40;
	ld.global.u8 	%r157, [%rd4+1];
	add.s32 	%r214, %r214, %r157;
	add.s32 	%r215, %r215, 1;
$L__BB0_40:
	add.s32 	%r202, %r202, 2;
$L__BB0_41:
	setp.ne.s32 	%p84, %r10, 0;
	@%p84 bra 	$L__BB0_44;
	add.s32 	%r105, %r202, %r1;
	setp.gt.s32 	%p85, %r105, -1;
	setp.lt.s32 	%p86, %r105, %r111;
	and.pred  	%p87, %p85, %p86;
	and.pred  	%p88, %p87, %p1;
	not.pred 	%p89, %p88;
	@%p89 bra 	$L__BB0_44;
	add.s32 	%r158, %r105, %r17;
	cvt.s64.s32 	%rd10, %r158;
	add.s64 	%rd11, %rd1, %rd10;
	ld.global.u8 	%r159, [%rd11];
	add.s32 	%r214, %r214, %r159;
	add.s32 	%r215, %r215, 1;
$L__BB0_44:
	add.s32 	%r162, %r14, 1;
	setp.ne.s32 	%p90, %r14, %r5;
	@%p90 bra 	$L__BB0_3;
	div.s32 	%r160, %r214, %r215;
	cvt.u16.u32 	%rs4, %r160;
$L__BB0_46:
	mad.lo.s32 	%r161, %r111, %r121, %r1;
	cvt.s64.s32 	%rd12, %r161;
	cvta.to.global.u64 	%rd13, %rd5;
	add.s64 	%rd14, %rd13, %rd12;
	st.global.u8 	[%rd14], %rs4;
$L__BB0_47:
	ret;

}


// ===== COMPILED SASS (sm_100) =====

	.target	sm_100

	.elftype	@"ET_EXEC"


//--------------------- .note.nv.tkinfo           --------------------------
	.section	.note.nv.tkinfo,"",@"SHT_NOTE"
	.sectionflags	@"SHF_NOTE_NV_TKINFO"
	.tkinfo
        /*0018*/ 	.word	0x00000002
        /*0030*/ 	.string	""
        /*0030*/ 	.string	"ptxas"
        /*0030*/ 	.string	"Cuda compilation tools, release 13.0, V13.0.88"
        /*0030*/ 	.string	"Build cuda_13.0.r13.0/compiler.36424714_0"
        /*0030*/ 	.string	"-arch sm_100 -m 64 "



//--------------------- .note.nv.cuinfo           --------------------------
	.section	.note.nv.cuinfo,"",@"SHT_NOTE"
	.sectionflags	@"SHF_NOTE_NV_CUINFO"
        /*0018*/ 	.short	0x0002
        /*001a*/ 	.short	0x0064
        /*001c*/ 	.short	0x0082
	.zero		2


//--------------------- .nv.info                  --------------------------
	.section	.nv.info,"",@"SHT_CUDA_INFO"
	.align	4


	//----- nvinfo : EIATTR_REGCOUNT
	.align		4
        /*0000*/ 	.byte	0x04, 0x2f
        /*0002*/ 	.short	(.L_1 - .L_0)
	.align		4
.L_0:
        /*0004*/ 	.word	index@(_Z11blur_kernelPhS_iii)
        /*0008*/ 	.word	0x0000001d


	//----- nvinfo : EIATTR_FRAME_SIZE
	.align		4
.L_1:
        /*000c*/ 	.byte	0x04, 0x11
        /*000e*/ 	.short	(.L_3 - .L_2)
	.align		4
.L_2:
        /*0010*/ 	.word	index@(_Z11blur_kernelPhS_iii)
        /*0014*/ 	.word	0x00000000


	//----- nvinfo : EIATTR_MIN_STACK_SIZE
	.align		4
.L_3:
        /*0018*/ 	.byte	0x04, 0x12
        /*001a*/ 	.short	(.L_5 - .L_4)
	.align		4
.L_4:
        /*001c*/ 	.word	index@(_Z11blur_kernelPhS_iii)
        /*0020*/ 	.word	0x00000000
.L_5:


//--------------------- .nv.compat                --------------------------
	.section	.nv.compat,"",@"SHT_CUDA_COMPAT_INFO"
	.align	4
        /*0000*/ 	.byte	0x02, 0x09, 0x00, 0x00, 0x02, 0x02, 0x01, 0x00, 0x02, 0x05, 0x05, 0x00, 0x03, 0x07, 0x01, 0x01
        /*0010*/ 	.byte	0x02, 0x03, 0x00, 0x00, 0x02, 0x06, 0x01, 0x00, 0x04, 0x0b, 0x08, 0x00, 0x09, 0x00, 0x00, 0x00
        /*0020*/ 	.byte	0x00, 0x00, 0x00, 0x00


//--------------------- .nv.info._Z11blur_kernelPhS_iii --------------------------
	.section	.nv.info._Z11blur_kernelPhS_iii,"",@"SHT_CUDA_INFO"
	.sectionflags	@""
	.align	4


	//----- nvinfo : EIATTR_CUDA_API_VERSION
	.align		4
        /*0000*/ 	.byte	0x04, 0x37
        /*0002*/ 	.short	(.L_7 - .L_6)
.L_6:
        /*0004*/ 	.word	0x00000082


	//----- nvinfo : EIATTR_KPARAM_INFO
	.align		4
.L_7:
        /*0008*/ 	.byte	0x04, 0x17
        /*000a*/ 	.short	(.L_9 - .L_8)
.L_8:
        /*000c*/ 	.word	0x00000000
        /*0010*/ 	.short	0x0004
        /*0012*/ 	.short	0x0018
        /*0014*/ 	.byte	0x00, 0xf0, 0x11, 0x00


	//----- nvinfo : EIATTR_KPARAM_INFO
	.align		4
.L_9:
        /*0018*/ 	.byte	0x04, 0x17
        /*001a*/ 	.short	(.L_11 - .L_10)
.L_10:
        /*001c*/ 	.word	0x00000000
        /*0020*/ 	.short	0x0003
        /*0022*/ 	.short	0x0014
        /*0024*/ 	.byte	0x00, 0xf0, 0x11, 0x00


	//----- nvinfo : EIATTR_KPARAM_INFO
	.align		4
.L_11:
        /*0028*/ 	.byte	0x04, 0x17
        /*002a*/ 	.short	(.L_13 - .L_12)
.L_12:
        /*002c*/ 	.word	0x00000000
        /*0030*/ 	.short	0x0002
        /*0032*/ 	.short	0x0010
        /*0034*/ 	.byte	0x00, 0xf0, 0x11, 0x00


	//----- nvinfo : EIATTR_KPARAM_INFO
	.align		4
.L_13:
        /*0038*/ 	.byte	0x04, 0x17
        /*003a*/ 	.short	(.L_15 - .L_14)
.L_14:
        /*003c*/ 	.word	0x00000000
        /*0040*/ 	.short	0x0001
        /*0042*/ 	.short	0x0008
        /*0044*/ 	.byte	0x00, 0xf5, 0x21, 0x00


	//----- nvinfo : EIATTR_KPARAM_INFO
	.align		4
.L_15:
        /*0048*/ 	.byte	0x04, 0x17
        /*004a*/ 	.short	(.L_17 - .L_16)
.L_16:
        /*004c*/ 	.word	0x00000000
        /*0050*/ 	.short	0x0000
        /*0052*/ 	.short	0x0000
        /*0054*/ 	.byte	0x00, 0xf5, 0x21, 0x00


	//----- nvinfo : EIATTR_SPARSE_MMA_MASK
	.align		4
.L_17:
        /*0058*/ 	.byte	0x03, 0x50
        /*005a*/ 	.short	0x0000


	//----- nvinfo : EIATTR_MAXREG_COUNT
	.align		4
        /*005c*/ 	.byte	0x03, 0x1b
        /*005e*/ 	.short	0x00ff


	//----- nvinfo : EIATTR_MERCURY_ISA_VERSION
	.align		4
        /*0060*/ 	.byte	0x03, 0x5f
        /*0062*/ 	.short	0x0101


	//----- nvinfo : EIATTR_VRC_CTA_INIT_COUNT
	.align		4
        /*0064*/ 	.byte	0x02, 0x4a
	.zero		1
	.zero		1


	//----- nvinfo : EIATTR_EXIT_INSTR_OFFSETS
	.align		4
        /*0068*/ 	.byte	0x04, 0x1c
        /*006a*/ 	.short	(.L_19 - .L_18)


	//   ....[0]....
.L_18:
        /*006c*/ 	.word	0x000000c0


	//   ....[1]....
        /*0070*/ 	.word	0x00000e20


	//----- nvinfo : EIATTR_CRS_STACK_SIZE
	.align		4
.L_19:
        /*0074*/ 	.byte	0x04, 0x1e
        /*0076*/ 	.short	(.L_21 - .L_20)
.L_20:
        /*0078*/ 	.word	0x00000000


	//----- nvinfo : EIATTR_CBANK_PARAM_SIZE
	.align		4
.L_21:
        /*007c*/ 	.byte	0x03, 0x19
        /*007e*/ 	.short	0x001c


	//----- nvinfo : EIATTR_PARAM_CBANK
	.align		4
        /*0080*/ 	.byte	0x04, 0x0a
        /*0082*/ 	.short	(.L_23 - .L_22)
	.align		4
.L_22:
        /*0084*/ 	.word	index@(.nv.constant0._Z11blur_kernelPhS_iii)
        /*0088*/ 	.short	0x0380
        /*008a*/ 	.short	0x001c


	//----- nvinfo : EIATTR_SW_WAR
	.align		4
.L_23:
        /*008c*/ 	.byte	0x04, 0x36
        /*008e*/ 	.short	(.L_25 - .L_24)
.L_24:
        /*0090*/ 	.word	0x00000008
.L_25:


//--------------------- .nv.callgraph             --------------------------
	.section	.nv.callgraph,"",@"SHT_CUDA_CALLGRAPH"
	.align	4
	.sectionentsize	8
	.align		4
        /*0000*/ 	.word	0x00000000
	.align		4
        /*0004*/ 	.word	0xffffffff
	.align		4
        /*0008*/ 	.word	0x00000000
	.align		4
        /*000c*/ 	.word	0xfffffffe
	.align		4
        /*0010*/ 	.word	0x00000000
	.align		4
        /*0014*/ 	.word	0xfffffffd
	.align		4
        /*0018*/ 	.word	0x00000000
	.align		4
        /*001c*/ 	.word	0xfffffffc


//--------------------- .text._Z11blur_kernelPhS_iii --------------------------
	.section	.text._Z11blur_kernelPhS_iii,"ax",@progbits
	.align	128
        .global         _Z11blur_kernelPhS_iii
        .type           _Z11blur_kernelPhS_iii,@function
        .size           _Z11blur_kernelPhS_iii,(.L_x_9 - _Z11blur_kernelPhS_iii)
        .other          _Z11blur_kernelPhS_iii,@"STO_CUDA_ENTRY STV_DEFAULT"
_Z11blur_kernelPhS_iii:
.text._Z11blur_kernelPhS_iii:
[----:B------:R-:W-:Y:S01]  /*0000*/  LDC R1, c[0x0][0x37c] ;  /* 0x0000df00ff017b82 */ /* 0x000fe20000000800 */
[----:B------:R-:W0:Y:S07]  /*0010*/  S2R R3, SR_TID.Y ;  /* 0x0000000000037919 */ /* 0x000e2e0000002200 */
[----:B------:R-:W1:Y:S01]  /*0020*/  LDC R5, c[0x0][0x360] ;  /* 0x0000d800ff057b82 */ /* 0x000e620000000800 */
[----:B------:R-:W2:Y:S01]  /*0030*/  LDCU.64 UR6, c[0x0][0x390] ;  /* 0x00007200ff0677ac */ /* 0x000ea20008000a00 */
[----:B------:R-:W1:Y:S06]  /*0040*/  S2R R2, SR_TID.X ;  /* 0x0000000000027919 */ /* 0x000e6c0000002100 */
[----:B------:R-:W0:Y:S08]  /*0050*/  S2UR UR5, SR_CTAID.Y ;  /* 0x00000000000579c3 */ /* 0x000e300000002600 */
[----:B------:R-:W0:Y:S08]  /*0060*/  LDC R0, c[0x0][0x364] ;  /* 0x0000d900ff007b82 */ /* 0x000e300000000800 */
[----:B------:R-:W1:Y:S01]  /*0070*/  S2UR UR4, SR_CTAID.X ;  /* 0x00000000000479c3 */ /* 0x000e620000002500 */
[----:B0-----:R-:W-:-:S05]  /*0080*/  IMAD R0, R0, UR5, R3 ;  /* 0x0000000500007c24 */ /* 0x001fca000f8e0203 */
[----:B--2---:R-:W-:Y:S01]  /*0090*/  ISETP.GE.AND P0, PT, R0, UR7, PT ;  /* 0x0000000700007c0c */ /* 0x004fe2000bf06270 */
[----:B-1----:R-:W-:-:S05]  /*00a0*/  IMAD R5, R5, UR4, R2 ;  /* 0x0000000405057c24 */ /* 0x002fca000f8e0202 */
[----:B------:R-:W-:-:S13]  /*00b0*/  ISETP.GE.OR P0, PT, R5, UR6, P0 ;  /* 0x0000000605007c0c */ /* 0x000fda0008706670 */
[----:B------:R-:W-:Y:S05]  /*00c0*/  @P0 EXIT ;  /* 0x000000000000094d */ /* 0x000fea0003800000 */
[----:B------:R-:W0:Y:S01]  /*00d0*/  LDC R6, c[0x0][0x398] ;  /* 0x0000e600ff067b82 */ /* 0x000e220000000800 */
[----:B------:R-:W1:Y:S01]  /*00e0*/  LDCU.64 UR4, c[0x0][0x358] ;  /* 0x00006b00ff0477ac */ /* 0x000e620008000a00 */
[C---:B0-----:R-:W-:Y:S02]  /*00f0*/  ISETP.GE.AND P0, PT, R6.reuse, -0x1, PT ;  /* 0xffffffff0600780c */ /* 0x041fe40003f06270 */
[----:B------:R-:W-:-:S11]  /*0100*/  LEA.HI R6, R6, R6, RZ, 0x1 ;  /* 0x0000000606067211 */ /* 0x000fd600078f08ff */
[----:B-1----:R-:W-:Y:S05]  /*0110*/  @!P0 BRA `(.L_x_0) ;  /* 0x0000000c00288947 */ /* 0x002fea0003800000 */
[----:B------:R-:W-:Y:S01]  /*0120*/  SHF.R.S32.HI R6, RZ, 0x1, R6 ;  /* 0x00000001ff067819 */ /* 0x000fe20000011406 */
[----:B------:R-:W-:Y:S02]  /*0130*/  IMAD.MOV.U32 R4, RZ, RZ, RZ ;  /* 0x000000ffff047224 */ /* 0x000fe400078e00ff */
[----:B------:R-:W-:Y:S01]  /*0140*/  IMAD.MOV.U32 R7, RZ, RZ, RZ ;  /* 0x000000ffff077224 */ /* 0x000fe200078e00ff */
[----:B------:R-:W-:Y:S01]  /*0150*/  IABS R3, R6 ;  /* 0x0000000600037213 */ /* 0x000fe20000000000 */
[--C-:B------:R-:W-:Y:S01]  /*0160*/  IMAD.MOV R9, RZ, RZ, -R6.reuse ;  /* 0x000000ffff097224 */ /* 0x100fe200078e0a06 */
[C---:B------:R-:W-:Y:S01]  /*0170*/  IADD3 R10, PT, PT, -R6.reuse, 0x3, RZ ;  /* 0x00000003060a7810 */ /* 0x040fe20007ffe1ff */
[----:B------:R-:W-:Y:S02]  /*0180*/  IMAD.IADD R11, R5, 0x1, -R6 ;  /* 0x00000001050b7824 */ /* 0x000fe400078e0a06 */
[----:B------:R-:W-:Y:S02]  /*0190*/  IMAD.IADD R8, R6, 0x1, R3 ;  /* 0x0000000106087824 */ /* 0x000fe400078e0203 */
[----:B------:R-:W-:-:S02]  /*01a0*/  IMAD.MOV.U32 R13, RZ, RZ, R9 ;  /* 0x000000ffff0d7224 */ /* 0x000fc400078e0009 */
[----:B------:R-:W-:-:S05]  /*01b0*/  VIADD R12, R8, 0x1 ;  /* 0x00000001080c7836 */ /* 0x000fca0000000000 */
[C---:B------:R-:W-:Y:S02]  /*01c0*/  LOP3.LUT R19, R12.reuse, 0x7, RZ, 0xc0, !PT ;  /* 0x000000070c137812 */ /* 0x040fe400078ec0ff */
[C---:B------:R-:W-:Y:S02]  /*01d0*/  LOP3.LUT R14, R12.reuse, 0xfffffff8, RZ, 0xc0, !PT ;  /* 0xfffffff80c0e7812 */ /* 0x040fe400078ec0ff */
[----:B------:R-:W-:Y:S01]  /*01e0*/  LOP3.LUT R12, R12, 0x3, RZ, 0xc0, !PT ;  /* 0x000000030c0c7812 */ /* 0x000fe200078ec0ff */
[----:B------:R-:W-:Y:S02]  /*01f0*/  VIADD R2, R19, 0xffffffff ;  /* 0xffffffff13027836 */ /* 0x000fe40000000000 */
[----:B------:R-:W-:-:S03]  /*0200*/  IMAD.MOV R14, RZ, RZ, -R14 ;  /* 0x000000ffff0e7224 */ /* 0x000fc600078e0a0e */
[----:B------:R-:W-:-:S13]  /*0210*/  ISETP.GE.U32.AND P5, PT, R2, 0x3, PT ;  /* 0x000000030200780c */ /* 0x000fda0003fa6070 */
.L_x_7:
[----:B------:R-:W0:Y:S01]  /*0220*/  LDCU UR6, c[0x0][0x394] ;  /* 0x00007280ff0677ac */ /* 0x000e220008000800 */
[----:B------:R-:W-:Y:S01]  /*0230*/  ISETP.GE.U32.AND P1, PT, R8, 0x7, PT ;  /* 0x000000070800780c */ /* 0x000fe20003f26070 */
[----:B------:R-:W-:Y:S01]  /*0240*/  IMAD.IADD R16, R0, 0x1, R13 ;  /* 0x0000000100107824 */ /* 0x000fe200078e020d */
[----:B------:R-:W-:Y:S01]  /*0250*/  IABS R2, R6 ;  /* 0x0000000600027213 */ /* 0x000fe20000000000 */
[----:B------:R-:W-:-:S03]  /*0260*/  IMAD.MOV.U32 R18, RZ, RZ, R9 ;  /* 0x000000ffff127224 */ /* 0x000fc600078e0009 */
[C---:B------:R-:W-:Y:S01]  /*0270*/  ISETP.NE.AND P6, PT, R13.reuse, R2, PT ;  /* 0x000000020d00720c */ /* 0x040fe20003fc5270 */
[----:B------:R-:W-:Y:S01]  /*0280*/  VIADD R13, R13, 0x1 ;  /* 0x000000010d0d7836 */ /* 0x000fe20000000000 */
[----:B0-----:R-:W-:-:S04]  /*0290*/  ISETP.GE.AND P0, PT, R16, UR6, PT ;  /* 0x0000000610007c0c */ /* 0x001fc8000bf06270 */
[----:B------:R-:W-:Y:S01]  /*02a0*/  ISETP.GT.AND P0, PT, R16, -0x1, !P0 ;  /* 0xffffffff1000780c */ /* 0x000fe20004704270 */
[----:B------:R-:W-:-:S12]  /*02b0*/  @!P1 BRA `(.L_x_1) ;  /* 0x00000004001c9947 */ /* 0x000fd80003800000 */
[----:B------:R-:W0:Y:S01]  /*02c0*/  LDCU UR8, c[0x0][0x390] ;  /* 0x00007200ff0877ac */ /* 0x000e220008000800 */
[--C-:B------:R-:W-:Y:S02]  /*02d0*/  IMAD.MOV.U32 R17, RZ, RZ, R11.reuse ;  /* 0x000000ffff117224 */ /* 0x100fe400078e000b */
[----:B------:R-:W-:Y:S01]  /*02e0*/  IMAD.MOV.U32 R15, RZ, RZ, R14 ;  /* 0x000000ffff0f7224 */ /* 0x000fe200078e000e */
[----:B------:R-:W1:Y:S01]  /*02f0*/  LDCU UR9, c[0x0][0x390] ;  /* 0x00007200ff0977ac */ /* 0x000e620008000800 */
[----:B------:R-:W-:Y:S01]  /*0300*/  IMAD.MOV.U32 R18, RZ, RZ, R10 ;  /* 0x000000ffff127224 */ /* 0x000fe200078e000a */
[----:B------:R-:W2:Y:S01]  /*0310*/  LDCU.64 UR6, c[0x0][0x380] ;  /* 0x00007000ff0677ac */ /* 0x000ea20008000a00 */
[----:B0-----:R-:W-:-:S07]  /*0320*/  IMAD R23, R16, UR8, R11 ;  /* 0x0000000810177c24 */ /* 0x001fce000f8e020b */
.L_x_2:
[C---:B-1----:R-:W-:Y:S01]  /*0330*/  ISETP.GE.AND P3, PT, R17.reuse, UR9, PT ;  /* 0x0000000911007c0c */ /* 0x042fe2000bf66270 */
[C---:B------:R-:W-:Y:S02]  /*0340*/  VIADD R2, R17.reuse, 0x1 ;  /* 0x0000000111027836 */ /* 0x040fe40000000000 */
[C---:B------:R-:W-:Y:S01]  /*0350*/  VIADD R3, R17.reuse, 0x2 ;  /* 0x0000000211037836 */ /* 0x040fe20000000000 */
[C---:B------:R-:W-:Y:S01]  /*0360*/  ISETP.GT.AND P3, PT, R17.reuse, -0x1, !P3 ;  /* 0xffffffff1100780c */ /* 0x040fe20005f64270 */
[----:B------:R-:W-:Y:S01]  /*0370*/  VIADD R21, R17, 0x3 ;  /* 0x0000000311157836 */ /* 0x000fe20000000000 */
[----:B------:R-:W-:Y:S02]  /*0380*/  ISETP.GE.AND P4, PT, R2, UR9, PT ;  /* 0x0000000902007c0c */ /* 0x000fe4000bf86270 */
[----:B------:R-:W-:Y:S02]  /*0390*/  PLOP3.LUT P3, PT, P3, P0, PT, 0x80, 0x8 ;  /* 0x000000000008781c */ /* 0x000fe40001f61070 */
[----:B------:R-:W-:-:S02]  /*03a0*/  ISETP.GE.AND P2, PT, R3, UR9, PT ;  /* 0x0000000903007c0c */ /* 0x000fc4000bf46270 */
[----:B------:R-:W-:Y:S02]  /*03b0*/  ISETP.GT.AND P4, PT, R2, -0x1, !P4 ;  /* 0xffffffff0200780c */ /* 0x000fe40006784270 */
[----:B--2---:R-:W-:Y:S02]  /*03c0*/  IADD3 R2, P1, PT, R23, UR6, RZ ;  /* 0x0000000617027c10 */ /* 0x004fe4000ff3e0ff */
[----:B------:R-:W-:Y:S02]  /*03d0*/  ISETP.GT.AND P2, PT, R3, -0x1, !P2 ;  /* 0xffffffff0300780c */ /* 0x000fe40005744270 */
[----:B------:R-:W-:Y:S02]  /*03e0*/  LEA.HI.X.SX32 R3, R23, UR7, 0x1, P1 ;  /* 0x0000000717037c11 */ /* 0x000fe400088f0eff */
[----:B------:R-:W-:Y:S02]  /*03f0*/  PLOP3.LUT P4, PT, P4, P0, PT, 0x80, 0x8 ;  /* 0x000000000008781c */ /* 0x000fe40002781070 */
[----:B------:R-:W-:Y:S01]  /*0400*/  ISETP.GE.AND P1, PT, R21, UR9, PT ;  /* 0x0000000915007c0c */ /* 0x000fe2000bf26270 */
[----:B------:R-:W2:Y:S01]  /*0410*/  @P3 LDG.E.U8 R20, desc[UR4][R2.64] ;  /* 0x0000000402143981 */ /* 0x000ea2000c1e1100 */
[----:B------:R-:W-:-:S02]  /*0420*/  PLOP3.LUT P2, PT, P2, P0, PT, 0x80, 0x8 ;  /* 0x000000000008781c */ /* 0x000fc40001741070 */
[----:B------:R-:W-:-:S04]  /*0430*/  ISETP.GT.AND P1, PT, R21, -0x1, !P1 ;  /* 0xffffffff1500780c */ /* 0x000fc80004f24270 */
[----:B------:R-:W-:-:S03]  /*0440*/  PLOP3.LUT P1, PT, P1, P0, PT, 0x80, 0x8 ;  /* 0x000000000008781c */ /* 0x000fc60000f21070 */
[----:B------:R-:W3:Y:S04]  /*0450*/  @P4 LDG.E.U8 R22, desc[UR4][R2.64+0x1] ;  /* 0x0000010402164981 */ /* 0x000ee8000c1e1100 */
[----:B------:R-:W4:Y:S06]  /*0460*/  @P2 LDG.E.U8 R24, desc[UR4][R2.64+0x2] ;  /* 0x0000020402182981 */ /* 0x000f2c000c1e1100 */
[----:B------:R-:W5:Y:S01]  /*0470*/  @P1 LDG.E.U8 R26, desc[UR4][R2.64+0x3] ;  /* 0x00000304021a1981 */ /* 0x000f62000c1e1100 */
[----:B------:R-:W-:-:S02]  /*0480*/  @P3 VIADD R4, R4, 0x1 ;  /* 0x0000000104043836 */ /* 0x000fc40000000000 */
[----:B------:R-:W-:Y:S02]  /*0490*/  VIADD R21, R17, 0x5 ;  /* 0x0000000511157836 */ /* 0x000fe40000000000 */
[----:B------:R-:W-:-:S04]  /*04a0*/  @P4 VIADD R4, R4, 0x1 ;  /* 0x0000000104044836 */ /* 0x000fc80000000000 */
[----:B------:R-:W-:-:S04]  /*04b0*/  @P2 VIADD R4, R4, 0x1 ;  /* 0x0000000104042836 */ /* 0x000fc80000000000 */
[----:B------:R-:W-:Y:S02]  /*04c0*/  @P1 VIADD R4, R4, 0x1 ;  /* 0x0000000104041836 */ /* 0x000fe40000000000 */
[----:B--2---:R-:W-:Y:S02]  /*04d0*/  @P3 IMAD.IADD R7, R7, 0x1, R20 ;  /* 0x0000000107073824 */ /* 0x004fe400078e0214 */
[----:B------:R-:W-:-:S05]  /*04e0*/  VIADD R20, R17, 0x4 ;  /* 0x0000000411147836 */ /* 0x000fca0000000000 */
[----:B------:R-:W-:-:S04]  /*04f0*/  ISETP.GE.AND P3, PT, R20, UR9, PT ;  /* 0x0000000914007c0c */ /* 0x000fc8000bf66270 */
[----:B------:R-:W-:Y:S01]  /*0500*/  ISETP.GT.AND P3, PT, R20, -0x1, !P3 ;  /* 0xffffffff1400780c */ /* 0x000fe20005f64270 */
[----:B---3--:R-:W-:Y:S01]  /*0510*/  @P4 IMAD.IADD R7, R7, 0x1, R22 ;  /* 0x0000000107074824 */ /* 0x008fe200078e0216 */
[----:B------:R-:W-:Y:S01]  /*0520*/  ISETP.GE.AND P4, PT, R21, UR9, PT ;  /* 0x0000000915007c0c */ /* 0x000fe2000bf86270 */
[----:B------:R-:W-:Y:S01]  /*0530*/  VIADD R22, R17, 0x6 ;  /* 0x0000000611167836 */ /* 0x000fe20000000000 */
[----:B------:R-:W-:Y:S01]  /*0540*/  PLOP3.LUT P3, PT, P3, P0, PT, 0x80, 0x8 ;  /* 0x000000000008781c */ /* 0x000fe20001f61070 */
[----:B----4-:R-:W-:Y:S01]  /*0550*/  @P2 IMAD.IADD R7, R7, 0x1, R24 ;  /* 0x0000000107072824 */ /* 0x010fe200078e0218 */
[----:B------:R-:W-:Y:S01]  /*0560*/  ISETP.GT.AND P4, PT, R21, -0x1, !P4 ;  /* 0xffffffff1500780c */ /* 0x000fe20006784270 */
[----:B------:R-:W-:Y:S01]  /*0570*/  VIADD R20, R17, 0x7 ;  /* 0x0000000711147836 */ /* 0x000fe20000000000 */
[----:B------:R-:W-:Y:S01]  /*0580*/  ISETP.GE.AND P2, PT, R22, UR9, PT ;  /* 0x0000000916007c0c */ /* 0x000fe2000bf46270 */
[----:B-----5:R-:W-:Y:S01]  /*0590*/  @P1 IMAD.IADD R7, R7, 0x1, R26 ;  /* 0x0000000107071824 */ /* 0x020fe200078e021a */
[----:B------:R-:W-:-:S02]  /*05a0*/  PLOP3.LUT P4, PT, P4, P0, PT, 0x80, 0x8 ;  /* 0x000000000008781c */ /* 0x000fc40002781070 */
[----:B------:R-:W-:Y:S02]  /*05b0*/  ISETP.GT.AND P2, PT, R22, -0x1, !P2 ;  /* 0xffffffff1600780c */ /* 0x000fe40005744270 */
[C---:B------:R-:W-:Y:S02]  /*05c0*/  ISETP.GE.AND P1, PT, R20.reuse, UR9, PT ;  /* 0x0000000914007c0c */ /* 0x040fe4000bf26270 */
[----:B------:R-:W-:Y:S02]  /*05d0*/  PLOP3.LUT P2, PT, P2, P0, PT, 0x80, 0x8 ;  /* 0x000000000008781c */ /* 0x000fe40001741070 */
[----:B------:R-:W-:Y:S02]  /*05e0*/  ISETP.GT.AND P1, PT, R20, -0x1, !P1 ;  /* 0xffffffff1400780c */ /* 0x000fe40004f24270 */
[----:B------:R-:W2:Y:S02]  /*05f0*/  @P3 LDG.E.U8 R20, desc[UR4][R2.64+0x4] ;  /* 0x0000040402143981 */ /* 0x000ea4000c1e1100 */
[----:B------:R-:W-:-:S02]  /*0600*/  PLOP3.LUT P1, PT, P1, P0, PT, 0x80, 0x8 ;  /* 0x000000000008781c */ /* 0x000fc40000f21070 */
[----:B------:R-:W3:Y:S05]  /*0610*/  @P4 LDG.E.U8 R22, desc[UR4][R2.64+0x5] ;  /* 0x0000050402164981 */ /* 0x000eea000c1e1100 */
[----:B------:R-:W4:Y:S06]  /*0620*/  @P2 LDG.E.U8 R24, desc[UR4][R2.64+0x6] ;  /* 0x0000060402182981 */ /* 0x000f2c000c1e1100 */
[----:B------:R-:W5:Y:S01]  /*0630*/  @P1 LDG.E.U8 R26, desc[UR4][R2.64+0x7] ;  /* 0x00000704021a1981 */ /* 0x000f62000c1e1100 */
[----:B------:R-:W-:-:S02]  /*0640*/  VIADD R15, R15, 0x8 ;  /* 0x000000080f0f7836 */ /* 0x000fc40000000000 */
[----:B------:R-:W-:-:S04]  /*0650*/  @P3 VIADD R4, R4, 0x1 ;  /* 0x0000000104043836 */ /* 0x000fc80000000000 */
[----:B------:R-:W-:-:S04]  /*0660*/  @P4 VIADD R4, R4, 0x1 ;  /* 0x0000000104044836 */ /* 0x000fc80000000000 */
[----:B------:R-:W-:Y:S01]  /*0670*/  @P2 VIADD R4, R4, 0x1 ;  /* 0x0000000104042836 */ /* 0x000fe20000000000 */
[----:B------:R-:W-:Y:S01]  /*0680*/  IADD3 R18, PT, PT, R18, 0x8, RZ ;  /* 0x0000000812127810 */ /* 0x000fe20007ffe0ff */
[----:B------:R-:W-:Y:S02]  /*0690*/  VIADD R17, R17, 0x8 ;  /* 0x0000000811117836 */ /* 0x000fe40000000000 */
[----:B------:R-:W-:Y:S02]  /*06a0*/  VIADD R23, R23, 0x8 ;  /* 0x0000000817177836 */ /* 0x000fe40000000000 */
[----:B------:R-:W-:Y:S02]  /*06b0*/  @P1 VIADD R4, R4, 0x1 ;  /* 0x0000000104041836 */ /* 0x000fe40000000000 */
[----:B--2---:R-:W-:Y:S01]  /*06c0*/  @P3 IMAD.IADD R7, R7, 0x1, R20 ;  /* 0x0000000107073824 */ /* 0x004fe200078e0214 */
[----:B------:R-:W-:-:S03]  /*06d0*/  ISETP.NE.AND P3, PT, R15, RZ, PT ;  /* 0x000000ff0f00720c */ /* 0x000fc60003f65270 */
[----:B---3--:R-:W-:-:S04]  /*06e0*/  @P4 IMAD.IADD R7, R7, 0x1, R22 ;  /* 0x0000000107074824 */ /* 0x008fc800078e0216 */
[----:B----4-:R-:W-:-:S04]  /*06f0*/  @P2 IMAD.IADD R7, R7, 0x1, R24 ;  /* 0x0000000107072824 */ /* 0x010fc800078e0218 */
[----:B-----5:R-:W-:Y:S02]  /*0700*/  @P1 IMAD.IADD R7, R7, 0x1, R26 ;  /* 0x0000000107071824 */ /* 0x020fe400078e021a */
[----:B------:R-:W-:Y:S05]  /*0710*/  @P3 BRA `(.L_x_2) ;  /* 0xfffffffc00043947 */ /* 0x000fea000383ffff */
[----:B------:R-:W-:-:S07]  /*0720*/  VIADD R18, R18, 0xfffffffd ;  /* 0xfffffffd12127836 */ /* 0x000fce0000000000 */
.L_x_1:
[----:B------:R-:W-:-:S13]  /*0730*/  ISETP.NE.AND P1, PT, R19, RZ, PT ;  /* 0x000000ff1300720c */ /* 0x000fda0003f25270 */
[----:B------:R-:W-:Y:S05]  /*0740*/  @!P1 BRA `(.L_x_3) ;  /* 0x0000000400309947 */ /* 0x000fea0003800000 */
[----:B------:R-:W-:Y:S01]  /*0750*/  ISETP.NE.AND P4, PT, R12, RZ, PT ;  /* 0x000000ff0c00720c */ /* 0x000fe20003f85270 */
[----:B------:R-:W-:-:S12]  /*0760*/  @!P5 BRA `(.L_x_4) ;  /* 0x000000000088d947 */ /* 0x000fd80003800000 */
[----:B------:R-:W0:Y:S01]  /*0770*/  LDCU UR6, c[0x0][0x390] ;  /* 0x00007200ff0677ac */ /* 0x000e220008000800 */
[----:B------:R-:W-:Y:S01]  /*0780*/  IMAD.IADD R21, R5, 0x1, R18 ;  /* 0x0000000105157824 */ /* 0x000fe200078e0212 */
[----:B------:R-:W1:Y:S04]  /*0790*/  LDCU.64 UR8, c[0x0][0x380] ;  /* 0x00007000ff0877ac */ /* 0x000e680008000a00 */
[----:B0-----:R-:W-:Y:S01]  /*07a0*/  ISETP.GE.AND P1, PT, R21, UR6, PT ;  /* 0x0000000615007c0c */ /* 0x001fe2000bf26270 */
[----:B------:R-:W-:-:S03]  /*07b0*/  IMAD R3, R16, UR6, R21 ;  /* 0x0000000610037c24 */ /* 0x000fc6000f8e0215 */
[----:B------:R-:W-:Y:S02]  /*07c0*/  ISETP.GT.AND P1, PT, R21, -0x1, !P1 ;  /* 0xffffffff1500780c */ /* 0x000fe40004f24270 */
[C---:B-1----:R-:W-:Y:S02]  /*07d0*/  IADD3 R2, P2, PT, R3.reuse, UR8, RZ ;  /* 0x0000000803027c10 */ /* 0x042fe4000ff5e0ff */
[----:B------:R-:W-:Y:S02]  /*07e0*/  PLOP3.LUT P1, PT, P1, P0, PT, 0x80, 0x8 ;  /* 0x000000000008781c */ /* 0x000fe40000f21070 */
[----:B------:R-:W-:-:S11]  /*07f0*/  LEA.HI.X.SX32 R3, R3, UR9, 0x1, P2 ;  /* 0x0000000903037c11 */ /* 0x000fd600090f0eff */
[----:B------:R-:W2:Y:S01]  /*0800*/  @P1 LDG.E.U8 R20, desc[UR4][R2.64] ;  /* 0x0000000402141981 */ /* 0x000ea2000c1e1100 */
[C---:B------:R-:W-:Y:S02]  /*0810*/  VIADD R15, R21.reuse, 0x1 ;  /* 0x00000001150f7836 */ /* 0x040fe40000000000 */
[----:B------:R-:W-:Y:S02]  /*0820*/  VIADD R17, R21, 0x2 ;  /* 0x0000000215117836 */ /* 0x000fe40000000000 */
[----:B------:R-:W-:Y:S01]  /*0830*/  @P1 VIADD R4, R4, 0x1 ;  /* 0x0000000104041836 */ /* 0x000fe20000000000 */
[----:B------:R-:W-:Y:S02]  /*0840*/  ISETP.GE.AND P3, PT, R15, UR6, PT ;  /* 0x000000060f007c0c */ /* 0x000fe4000bf66270 */
[----:B------:R-:W-:Y:S02]  /*0850*/  ISETP.GE.AND P2, PT, R17, UR6, PT ;  /* 0x0000000611007c0c */ /* 0x000fe4000bf46270 */
[----:B------:R-:W-:Y:S01]  /*0860*/  ISETP.GT.AND P3, PT, R15, -0x1, !P3 ;  /* 0xffffffff0f00780c */ /* 0x000fe20005f64270 */
[----:B------:R-:W-:Y:S01]  /*0870*/  VIADD R15, R21, 0x3 ;  /* 0x00000003150f7836 */ /* 0x000fe20000000000 */
[----:B------:R-:W-:-:S04]  /*0880*/  ISETP.GT.AND P2, PT, R17, -0x1, !P2 ;  /* 0xffffffff1100780c */ /* 0x000fc80005744270 */
[----:B------:R-:W-:-:S13]  /*0890*/  PLOP3.LUT P2, PT, P2, P0, PT, 0x80, 0x8 ;  /* 0x000000000008781c */ /* 0x000fda0001741070 */
[----:B------:R-:W3:Y:S01]  /*08a0*/  @P2 LDG.E.U8 R22, desc[UR4][R2.64+0x2] ;  /* 0x0000020402162981 */ /* 0x000ee2000c1e1100 */
[----:B--2---:R-:W-:Y:S01]  /*08b0*/  @P1 IMAD.IADD R7, R7, 0x1, R20 ;  /* 0x0000000107071824 */ /* 0x004fe200078e0214 */
[----:B------:R-:W-:Y:S02]  /*08c0*/  PLOP3.LUT P1, PT, P3, P0, PT, 0x80, 0x8 ;  /* 0x000000000008781c */ /* 0x000fe40001f21070 */
[----:B------:R-:W-:-:S04]  /*08d0*/  ISETP.GE.AND P3, PT, R15, UR6, PT ;  /* 0x000000060f007c0c */ /* 0x000fc8000bf66270 */
[----:B------:R-:W-:-:S04]  /*08e0*/  ISETP.GT.AND P3, PT, R15, -0x1, !P3 ;  /* 0xffffffff0f00780c */ /* 0x000fc80005f64270 */
[----:B------:R-:W-:-:S03]  /*08f0*/  PLOP3.LUT P3, PT, P3, P0, PT, 0x80, 0x8 ;  /* 0x000000000008781c */ /* 0x000fc60001f61070 */
[----:B------:R-:W2:Y:S10]  /*0900*/  @P1 LDG.E.U8 R20, desc[UR4][R2.64+0x1] ;  /* 0x0000010402141981 */ /* 0x000eb4000c1e1100 */
[----:B------:R-:W4:Y:S01]  /*0910*/  @P3 LDG.E.U8 R24, desc[UR4][R2.64+0x3] ;  /* 0x0000030402183981 */ /* 0x000f22000c1e1100 */
[----:B------:R-:W-:-:S04]  /*0920*/  @P1 VIADD R4, R4, 0x1 ;  /* 0x0000000104041836 */ /* 0x000fc80000000000 */
[----:B------:R-:W-:Y:S02]  /*0930*/  @P2 VIADD R4, R4, 0x1 ;  /* 0x0000000104042836 */ /* 0x000fe40000000000 */
[----:B------:R-:W-:Y:S02]  /*0940*/  VIADD R18, R18, 0x4 ;  /* 0x0000000412127836 */ /* 0x000fe40000000000 */
[----:B------:R-:W-:Y:S02]  /*0950*/  @P3 VIADD R4, R4, 0x1 ;  /* 0x0000000104043836 */ /* 0x000fe40000000000 */
[----:B--2---:R-:W-:-:S04]  /*0960*/  @P1 IMAD.IADD R7, R7, 0x1, R20 ;  /* 0x0000000107071824 */ /* 0x004fc800078e0214 */
[----:B---3--:R-:W-:-:S04]  /*0970*/  @P2 IMAD.IADD R7, R7, 0x1, R22 ;  /* 0x0000000107072824 */ /* 0x008fc800078e0216 */
[----:B----4-:R-:W-:-:S07]  /*0980*/  @P3 IMAD.IADD R7, R7, 0x1, R24 ;  /* 0x0000000107073824 */ /* 0x010fce00078e0218 */
.L_x_4:
[----:B------:R-:W-:Y:S05]  /*0990*/  @!P4 BRA `(.L_x_3) ;  /* 0x00000000009cc947 */ /* 0x000fea0003800000 */
[----:B------:R-:W-:Y:S02]  /*09a0*/  ISETP.NE.AND P1, PT, R12, 0x1, PT ;  /* 0x000000010c00780c */ /* 0x000fe40003f25270 */
[----:B------:R-:W-:-:S11]  /*09b0*/  LOP3.LUT P3, RZ, R8, 0x1, RZ, 0xc0, !PT ;  /* 0x0000000108ff7812 */ /* 0x000fd6000786c0ff */
[----:B------:R-:W-:Y:S05]  /*09c0*/  @!P1 BRA `(.L_x_5) ;  /* 0x0000000000509947 */ /* 0x000fea0003800000 */
[----:B------:R-:W0:Y:S01]  /*09d0*/  LDCU UR6, c[0x0][0x390] ;  /* 0x00007200ff0677ac */ /* 0x000e220008000800 */
[----:B------:R-:W-:Y:S01]  /*09e0*/  IMAD.IADD R3, R5, 0x1, R18 ;  /* 0x0000000105037824 */ /* 0x000fe200078e0212 */
[----:B------:R-:W1:Y:S03]  /*09f0*/  LDCU.64 UR8, c[0x0][0x380] ;  /* 0x00007000ff0877ac */ /* 0x000e660008000a00 */
[C---:B------:R-:W-:Y:S01]  /*0a00*/  VIADD R2, R3.reuse, 0x1 ;  /* 0x0000000103027836 */ /* 0x040fe20000000000 */
[----:B0-----:R-:W-:-:S04]  /*0a10*/  ISETP.GE.AND P2, PT, R3, UR6, PT ;  /* 0x0000000603007c0c */ /* 0x001fc8000bf46270 */
[----:B------:R-:W-:Y:S02]  /*0a20*/  ISETP.GE.AND P1, PT, R2, UR6, PT ;  /* 0x0000000602007c0c */ /* 0x000fe4000bf26270 */
[----:B------:R-:W-:Y:S01]  /*0a30*/  ISETP.GT.AND P2, PT, R3, -0x1, !P2 ;  /* 0xffffffff0300780c */ /* 0x000fe20005744270 */
[----:B------:R-:W-:Y:S01]  /*0a40*/  IMAD R3, R16, UR6, R3 ;  /* 0x0000000610037c24 */ /* 0x000fe2000f8e0203 */
[----:B------:R-:W-:Y:S02]  /*0a50*/  ISETP.GT.AND P1, PT, R2, -0x1, !P1 ;  /* 0xffffffff0200780c */ /* 0x000fe40004f24270 */
[----:B------:R-:W-:Y:S02]  /*0a60*/  PLOP3.LUT P2, PT, P2, P0, PT, 0x80, 0x8 ;  /* 0x000000000008781c */ /* 0x000fe40001741070 */
[----:B-1----:R-:W-:Y:S02]  /*0a70*/  IADD3 R2, P4, PT, R3, UR8, RZ ;  /* 0x0000000803027c10 */ /* 0x002fe4000ff9e0ff */
[----:B------:R-:W-:-:S02]  /*0a80*/  PLOP3.LUT P1, PT, P1, P0, PT, 0x80, 0x8 ;  /* 0x000000000008781c */ /* 0x000fc40000f21070 */
[----:B------:R-:W-:-:S07]  /*0a90*/  LEA.HI.X.SX32 R3, R3, UR9, 0x1, P4 ;  /* 0x0000000903037c11 */ /* 0x000fce000a0f0eff */
[----:B------:R-:W2:Y:S04]  /*0aa0*/  @P2 LDG.E.U8 R20, desc[UR4][R2.64] ;  /* 0x0000000402142981 */ /* 0x000ea8000c1e1100 */
[----:B------:R-:W3:Y:S01]  /*0ab0*/  @P1 LDG.E.U8 R22, desc[UR4][R2.64+0x1] ;  /* 0x0000010402161981 */ /* 0x000ee2000c1e1100 */
[----:B------:R-:W-:Y:S01]  /*0ac0*/  @P2 IADD3 R4, PT, PT, R4, 0x1, RZ ;  /* 0x0000000104042810 */ /* 0x000fe20007ffe0ff */
[----:B------:R-:W-:-:S04]  /*0ad0*/  VIADD R18, R18, 0x2 ;  /* 0x0000000212127836 */ /* 0x000fc80000000000 */
[----:B------:R-:W-:Y:S02]  /*0ae0*/  @P1 VIADD R4, R4, 0x1 ;  /* 0x0000000104041836 */ /* 0x000fe40000000000 */
[----:B--2---:R-:W-:-:S04]  /*0af0*/  @P2 IMAD.IADD R7, R7, 0x1, R20 ;  /* 0x0000000107072824 */ /* 0x004fc800078e0214 */
[----:B---3--:R-:W-:-:S07]  /*0b00*/  @P1 IMAD.IADD R7, R7, 0x1, R22 ;  /* 0x0000000107071824 */ /* 0x008fce00078e0216 */
.L_x_5:
[----:B------:R-:W-:Y:S05]  /*0b10*/  @P3 BRA `(.L_x_3) ;  /* 0x00000000003c3947 */ /* 0x000fea0003800000 */
[----:B------:R-:W0:Y:S01]  /*0b20*/  LDCU UR6, c[0x0][0x390] ;  /* 0x00007200ff0677ac */ /* 0x000e220008000800 */
[----:B------:R-:W-:Y:S01]  /*0b30*/  IMAD.IADD R3, R5, 0x1, R18 ;  /* 0x0000000105037824 */ /* 0x000fe200078e0212 */
[----:B------:R-:W-:Y:S04]  /*0b40*/  BSSY.RECONVERGENT B0, `(.L_x_3) ;  /* 0x000000c000007945 */ /* 0x000fe80003800200 */
[----:B0-----:R-:W-:-:S04]  /*0b50*/  ISETP.GE.AND P1, PT, R3, UR6, PT ;  /* 0x0000000603007c0c */ /* 0x001fc8000bf26270 */
[----:B------:R-:W-:-:S04]  /*0b60*/  ISETP.GT.AND P1, PT, R3, -0x1, !P1 ;  /* 0xffffffff0300780c */ /* 0x000fc80004f24270 */
[----:B------:R-:W-:-:S13]  /*0b70*/  PLOP3.LUT P1, PT, P1, P0, PT, 0x80, 0x8 ;  /* 0x000000000008781c */ /* 0x000fda0000f21070 */
[----:B------:R-:W-:Y:S05]  /*0b80*/  @!P1 BRA `(.L_x_6) ;  /* 0x00000000001c9947 */ /* 0x000fea0003800000 */
[----:B------:R-:W0:Y:S01]  /*0b90*/  LDCU.64 UR8, c[0x0][0x380] ;  /* 0x00007000ff0877ac */ /* 0x000e220008000a00 */
[----:B------:R-:W-:-:S05]  /*0ba0*/  IMAD R16, R16, UR6, R3 ;  /* 0x0000000610107c24 */ /* 0x000fca000f8e0203 */
[----:B0-----:R-:W-:-:S04]  /*0bb0*/  IADD3 R2, P0, PT, R16, UR8, RZ ;  /* 0x0000000810027c10 */ /* 0x001fc8000ff1e0ff */
[----:B------:R-:W-:-:S05]  /*0bc0*/  LEA.HI.X.SX32 R3, R16, UR9, 0x1, P0 ;  /* 0x0000000910037c11 */ /* 0x000fca00080f0eff */
[----:B------:R-:W2:Y:S01]  /*0bd0*/  LDG.E.U8 R2, desc[UR4][R2.64] ;  /* 0x0000000402027981 */ /* 0x000ea2000c1e1100 */
[----:B------:R-:W-:Y:S02]  /*0be0*/  VIADD R4, R4, 0x1 ;  /* 0x0000000104047836 */ /* 0x000fe40000000000 */
[----:B--2---:R-:W-:-:S07]  /*0bf0*/  IMAD.IADD R7, R7, 0x1, R2 ;  /* 0x0000000107077824 */ /* 0x004fce00078e0202 */
.L_x_6:
[----:B------:R-:W-:Y:S05]  /*0c00*/  BSYNC.RECONVERGENT B0 ;  /* 0x0000000000007941 */ /* 0x000fea0003800200 */
.L_x_3:
[----:B------:R-:W-:Y:S05]  /*0c10*/  @P6 BRA `(.L_x_7) ;  /* 0xfffffff400806947 */ /* 0x000fea000383ffff */
[-C--:B------:R-:W-:Y:S02]  /*0c20*/  IABS R9, R4.reuse ;  /* 0x0000000400097213 */ /* 0x080fe40000000000 */
[----:B------:R-:W-:Y:S02]  /*0c30*/  IABS R10, R7 ;  /* 0x00000007000a7213 */ /* 0x000fe40000000000 */
[----:B------:R-:W0:Y:S01]  /*0c40*/  I2F.RP R6, R9 ;  /* 0x0000000900067306 */ /* 0x000e220000209400 */
[-C--:B------:R-:W-:Y:S02]  /*0c50*/  IABS R12, R4.reuse ;  /* 0x00000004000c7213 */ /* 0x080fe40000000000 */
[----:B------:R-:W-:-:S04]  /*0c60*/  LOP3.LUT R7, R7, R4, RZ, 0x3c, !PT ;  /* 0x0000000407077212 */ /* 0x000fc800078e3cff */
[----:B------:R-:W-:Y:S01]  /*0c70*/  ISETP.GE.AND P2, PT, R7, RZ, PT ;  /* 0x000000ff0700720c */ /* 0x000fe20003f46270 */
[----:B0-----:R-:W0:Y:S02]  /*0c80*/  MUFU.RCP R6, R6 ;  /* 0x0000000600067308 */ /* 0x001e240000001000 */
[----:B0-----:R-:W-:Y:S02]  /*0c90*/  VIADD R2, R6, 0xffffffe ;  /* 0x0ffffffe06027836 */ /* 0x001fe40000000000 */
[----:B------:R-:W-:-:S04]  /*0ca0*/  IMAD.MOV R6, RZ, RZ, -R12 ;  /* 0x000000ffff067224 */ /* 0x000fc800078e0a0c */
[----:B------:R0:W1:Y:S02]  /*0cb0*/  F2I.FTZ.U32.TRUNC.NTZ R3, R2 ;  /* 0x0000000200037305 */ /* 0x000064000021f000 */
[----:B0-----:R-:W-:Y:S02]  /*0cc0*/  IMAD.MOV.U32 R2, RZ, RZ, RZ ;  /* 0x000000ffff027224 */ /* 0x001fe400078e00ff */
[----:B-1----:R-:W-:-:S04]  /*0cd0*/  IMAD.MOV R8, RZ, RZ, -R3 ;  /* 0x000000ffff087224 */ /* 0x002fc800078e0a03 */
[----:B------:R-:W-:Y:S02]  /*0ce0*/  IMAD R11, R8, R9, RZ ;  /* 0x00000009080b7224 */ /* 0x000fe400078e02ff */
[----:B------:R-:W-:Y:S02]  /*0cf0*/  IMAD.MOV.U32 R8, RZ, RZ, R10 ;  /* 0x000000ffff087224 */ /* 0x000fe400078e000a */
[----:B------:R-:W-:-:S06]  /*0d00*/  IMAD.HI.U32 R3, R3, R11, R2 ;  /* 0x0000000b03037227 */ /* 0x000fcc00078e0002 */
[----:B------:R-:W-:-:S04]  /*0d10*/  IMAD.HI.U32 R3, R3, R8, RZ ;  /* 0x0000000803037227 */ /* 0x000fc800078e00ff */
[----:B------:R-:W-:-:S05]  /*0d20*/  IMAD R2, R3, R6, R8 ;  /* 0x0000000603027224 */ /* 0x000fca00078e0208 */
[----:B------:R-:W-:-:S13]  /*0d30*/  ISETP.GT.U32.AND P1, PT, R9, R2, PT ;  /* 0x000000020900720c */ /* 0x000fda0003f24070 */
[----:B------:R-:W-:Y:S02]  /*0d40*/  @!P1 IMAD.IADD R2, R2, 0x1, -R9 ;  /* 0x0000000102029824 */ /* 0x000fe400078e0a09 */
[----:B------:R-:W-:Y:S01]  /*0d50*/  @!P1 VIADD R3, R3, 0x1 ;  /* 0x0000000103039836 */ /* 0x000fe20000000000 */
[----:B------:R-:W-:Y:S02]  /*0d60*/  ISETP.NE.AND P1, PT, R4, RZ, PT ;  /* 0x000000ff0400720c */ /* 0x000fe40003f25270 */
[----:B------:R-:W-:-:S13]  /*0d70*/  ISETP.GE.U32.AND P0, PT, R2, R9, PT ;  /* 0x000000090200720c */ /* 0x000fda0003f06070 */
[----:B------:R-:W-:-:S04]  /*0d80*/  @P0 VIADD R3, R3, 0x1 ;  /* 0x0000000103030836 */ /* 0x000fc80000000000 */
[----:B------:R-:W-:-:S04]  /*0d90*/  IMAD.MOV.U32 R7, RZ, RZ, R3 ;  /* 0x000000ffff077224 */ /* 0x000fc800078e0003 */
[----:B------:R-:W-:Y:S01]  /*0da0*/  @!P2 IMAD.MOV R7, RZ, RZ, -R7 ;  /* 0x000000ffff07a224 */ /* 0x000fe200078e0a07 */
[----:B------:R-:W-:-:S07]  /*0db0*/  @!P1 LOP3.LUT R7, RZ, R4, RZ, 0x33, !PT ;  /* 0x00000004ff079212 */ /* 0x000fce00078e33ff */
.L_x_0:
[----:B------:R-:W0:Y:S01]  /*0dc0*/  LDCU UR8, c[0x0][0x390] ;  /* 0x00007200ff0877ac */ /* 0x000e220008000800 */
[----:B------:R-:W1:Y:S01]  /*0dd0*/  LDCU.64 UR6, c[0x0][0x388] ;  /* 0x00007100ff0677ac */ /* 0x000e620008000a00 */
[----:B0-----:R-:W-:-:S05]  /*0de0*/  IMAD R0, R0, UR8, R5 ;  /* 0x0000000800007c24 */ /* 0x001fca000f8e0205 */
[----:B-1----:R-:W-:-:S04]  /*0df0*/  IADD3 R2, P0, PT, R0, UR6, RZ ;  /* 0x0000000600027c10 */ /* 0x002fc8000ff1e0ff */
[----:B------:R-:W-:-:S05]  /*0e00*/  LEA.HI.X.SX32 R3, R0, UR7, 0x1, P0 ;  /* 0x0000000700037c11 */ /* 0x000fca00080f0eff */
[----:B------:R-:W-:Y:S01]  /*0e10*/  STG.E.U8 desc[UR4][R2.64], R7 ;  /* 0x0000000702007986 */ /* 0x000fe2000c101104 */
[----:B------:R-:W-:Y:S05]  /*0e20*/  EXIT ;  /* 0x000000000000794d */ /* 0x000fea0003800000 */
.L_x_8:
[----:B------:R-:W-:-:S00]  /*0e30*/  BRA `(.L_x_8) ;  /* 0xfffffffc00fc7947 */ /* 0x000fc0000383ffff */
[----:B------:R-:W-:-:S00]  /*0e40*/  NOP ;  /* 0x0000000000007918 */ /* 0x000fc00000000000 */
        /* <DEDUP_REMOVED lines=11> */
.L_x_9:


//--------------------- .nv.shared.reserved.0     --------------------------
	.section	.nv.shared.reserved.0,"aw",@nobits
	.weak		__nv_reservedSMEM_offset_0_alias
	.size		__nv_reservedSMEM_offset_0_alias, 0, 64
	.other		__nv_reservedSMEM_offset_0_alias,@"STO_CUDA_RESERVED_SHARED STV_DEFAULT"
__nv_reservedSMEM_offset_0_alias:
	.zero		0
	.zero		64


//--------------------- .nv.constant0._Z11blur_kernelPhS_iii --------------------------
	.section	.nv.constant0._Z11blur_kernelPhS_iii,"a",@progbits
	.sectionflags	@""
	.align	4
.nv.constant0._Z11blur_kernelPhS_iii:
	.zero		924


//--------------------- SYMBOLS --------------------------

	.type		.nv.reservedSmem.offset0,@object
	.size		.nv.reservedSmem.offset0,0x4
